//
// Generated by NVIDIA NVVM Compiler
//
// Compiler Build ID: CL-36424714
// Cuda compilation tools, release 13.0, V13.0.88
// Based on NVVM 20.0.0
//

.version 9.0
.target sm_100
.address_size 64

	// .globl	_Z5HelloPc
.extern .func  (.param .b32 func_retval0) vprintf
(
	.param .b64 vprintf_param_0,
	.param .b64 vprintf_param_1
)
;
.global .align 1 .b8 $str[46] = {91, 66, 108, 111, 99, 107, 32, 40, 37, 100, 44, 32, 37, 100, 44, 32, 37, 100, 41, 44, 32, 84, 104, 114, 101, 97, 100, 32, 40, 37, 100, 44, 32, 37, 100, 44, 32, 37, 100, 41, 93, 32, 37, 115, 10};

.visible .entry _Z5HelloPc(
	.param .u64 .ptr .align 1 _Z5HelloPc_param_0
)
{
	.local .align 16 .b8 	__local_depot0[32];
	.reg .b64 	%SP;
	.reg .b64 	%SPL;
	.reg .b32 	%r<9>;
	.reg .b64 	%rd<6>;

	mov.u64 	%SPL, __local_depot0;
	cvta.local.u64 	%SP, %SPL;
	ld.param.u64 	%rd1, [_Z5HelloPc_param_0];
	add.u64 	%rd2, %SP, 0;
	add.u64 	%rd3, %SPL, 0;
	mov.u32 	%r1, %ctaid.x;
	mov.u32 	%r2, %ctaid.y;
	mov.u32 	%r3, %ctaid.z;
	mov.u32 	%r4, %tid.x;
	mov.u32 	%r5, %tid.y;
	mov.u32 	%r6, %tid.z;
	st.local.v4.u32 	[%rd3], {%r1, %r2, %r3, %r4};
	st.local.v2.u32 	[%rd3+16], {%r5, %r6};
	st.local.u64 	[%rd3+24], %rd1;
	mov.u64 	%rd4, $str;
	cvta.global.u64 	%rd5, %rd4;
	{ // callseq 0, 0
	.param .b64 param0;
	st.param.b64 	[param0], %rd5;
	.param .b64 param1;
	st.param.b64 	[param1], %rd2;
	.param .b32 retval0;
	call.uni (retval0), 
	vprintf, 
	(
	param0, 
	param1
	);
	ld.param.b32 	%r7, [retval0];
	} // callseq 0
	ret;

}


// ===== COMPILED SASS (sm_100) =====

	.target	sm_100

	.elftype	@"ET_EXEC"


//--------------------- .note.nv.tkinfo           --------------------------
	.section	.note.nv.tkinfo,"",@"SHT_NOTE"
	.sectionflags	@"SHF_NOTE_NV_TKINFO"
	.tkinfo
        /*0018*/ 	.word	0x00000002
        /*0030*/ 	.string	""
        /*0030*/ 	.string	"ptxas"
        /*0030*/ 	.string	"Cuda compilation tools, release 13.0, V13.0.88"
        /*0030*/ 	.string	"Build cuda_13.0.r13.0/compiler.36424714_0"
        /*0030*/ 	.string	"-arch sm_100 -m 64 "



//--------------------- .note.nv.cuinfo           --------------------------
	.section	.note.nv.cuinfo,"",@"SHT_NOTE"
	.sectionflags	@"SHF_NOTE_NV_CUINFO"
        /*0018*/ 	.short	0x0002
        /*001a*/ 	.short	0x0064
        /*001c*/ 	.short	0x0082
	.zero		2


//--------------------- .nv.info                  --------------------------
	.section	.nv.info,"",@"SHT_CUDA_INFO"
	.align	4


	//----- nvinfo : EIATTR_REGCOUNT
	.align		4
        /*0000*/ 	.byte	0x04, 0x2f
        /*0002*/ 	.short	(.L_2 - .L_1)
	.align		4
.L_1:
        /*0004*/ 	.word	index@(_Z5HelloPc)
        /*0008*/ 	.word	0x00000018


	//----- nvinfo : EIATTR_FRAME_SIZE
	.align		4
.L_2:
        /*000c*/ 	.byte	0x04, 0x11
        /*000e*/ 	.short	(.L_4 - .L_3)
	.align		4
.L_3:
        /*0010*/ 	.word	index@(_Z5HelloPc)
        /*0014*/ 	.word	0x00000020


	//----- nvinfo : EIATTR_MIN_STACK_SIZE
	.align		4
.L_4:
        /*0018*/ 	.byte	0x04, 0x12
        /*001a*/ 	.short	(.L_6 - .L_5)
	.align		4
.L_5:
        /*001c*/ 	.word	index@(_Z5HelloPc)
        /*0020*/ 	.word	0x00000020
.L_6:


//--------------------- .nv.compat                --------------------------
	.section	.nv.compat,"",@"SHT_CUDA_COMPAT_INFO"
	.align	4
        /*0000*/ 	.byte	0x02, 0x09, 0x00, 0x00, 0x02, 0x02, 0x01, 0x00, 0x02, 0x05, 0x05, 0x00, 0x03, 0x07, 0x01, 0x01
        /*0010*/ 	.byte	0x02, 0x03, 0x00, 0x00, 0x02, 0x06, 0x01, 0x00, 0x04, 0x0b, 0x08, 0x00, 0x09, 0x00, 0x00, 0x00
        /*0020*/ 	.byte	0x00, 0x00, 0x00, 0x00


//--------------------- .nv.info._Z5HelloPc       --------------------------
	.section	.nv.info._Z5HelloPc,"",@"SHT_CUDA_INFO"
	.sectionflags	@""
	.align	4


	//----- nvinfo : EIATTR_CUDA_API_VERSION
	.align		4
        /*0000*/ 	.byte	0x04, 0x37
        /*0002*/ 	.short	(.L_8 - .L_7)
.L_7:
        /*0004*/ 	.word	0x00000082


	//----- nvinfo : EIATTR_KPARAM_INFO
	.align		4
.L_8:
        /*0008*/ 	.byte	0x04, 0x17
        /*000a*/ 	.short	(.L_10 - .L_9)
.L_9:
        /*000c*/ 	.word	0x00000000
        /*0010*/ 	.short	0x0000
        /*0012*/ 	.short	0x0000
        /*0014*/ 	.byte	0x00, 0xf5, 0x21, 0x00


	//----- nvinfo : EIATTR_SPARSE_MMA_MASK
	.align		4
.L_10:
        /*0018*/ 	.byte	0x03, 0x50
        /*001a*/ 	.short	0x0000


	//----- nvinfo : EIATTR_MAXREG_COUNT
	.align		4
        /*001c*/ 	.byte	0x03, 0x1b
        /*001e*/ 	.short	0x00ff


	//----- nvinfo : EIATTR_EXTERNS
	.align		4
        /*0020*/ 	.byte	0x04, 0x0f
        /*0022*/ 	.short	(.L_12 - .L_11)


	//   ....[0]....
	.align		4
.L_11:
        /*0024*/ 	.word	index@(vprintf)


	//----- nvinfo : EIATTR_MERCURY_ISA_VERSION
	.align		4
.L_12:
        /*0028*/ 	.byte	0x03, 0x5f
        /*002a*/ 	.short	0x0101


	//----- nvinfo : EIATTR_VRC_CTA_INIT_COUNT
	.align		4
        /*002c*/ 	.byte	0x02, 0x4a
	.zero		1
	.zero		1


	//----- nvinfo : EIATTR_SYSCALL_OFFSETS
	.align		4
        /*0030*/ 	.byte	0x04, 0x46
        /*0032*/ 	.short	(.L_14 - .L_13)


	//   ....[0]....
.L_13:
        /*0034*/ 	.word	0x00000160


	//----- nvinfo : EIATTR_EXIT_INSTR_OFFSETS
	.align		4
.L_14:
        /*0038*/ 	.byte	0x04, 0x1c
        /*003a*/ 	.short	(.L_16 - .L_15)


	//   ....[0]....
.L_15:
        /*003c*/ 	.word	0x00000170


	//----- nvinfo : EIATTR_CBANK_PARAM_SIZE
	.align		4
.L_16:
        /*0040*/ 	.byte	0x03, 0x19
        /*0042*/ 	.short	0x0008


	//----- nvinfo : EIATTR_PARAM_CBANK
	.align		4
        /*0044*/ 	.byte	0x04, 0x0a
        /*0046*/ 	.short	(.L_18 - .L_17)
	.align		4
.L_17:
        /*0048*/ 	.word	index@(.nv.constant0._Z5HelloPc)
        /*004c*/ 	.short	0x0380
        /*004e*/ 	.short	0x0008


	//----- nvinfo : EIATTR_SW_WAR
	.align		4
.L_18:
        /*0050*/ 	.byte	0x04, 0x36
        /*0052*/ 	.short	(.L_20 - .L_19)
.L_19:
        /*0054*/ 	.word	0x00000008
.L_20:


//--------------------- .nv.callgraph             --------------------------
	.section	.nv.callgraph,"",@"SHT_CUDA_CALLGRAPH"
	.align	4
	.sectionentsize	8
	.align		4
        /*0000*/ 	.word	0x00000000
	.align		4
        /*0004*/ 	.word	0xffffffff
	.align		4
        /*0008*/ 	.word	index@(_Z5HelloPc)
	.align		4
        /*000c*/ 	.word	index@(vprintf)
	.align		4
        /*0010*/ 	.word	0x00000000
	.align		4
        /*0014*/ 	.word	0xfffffffe
	.align		4
        /*0018*/ 	.word	0x00000000
	.align		4
        /*001c*/ 	.word	0xfffffffd
	.align		4
        /*0020*/ 	.word	0x00000000
	.align		4
        /*0024*/ 	.word	0xfffffffc


//--------------------- .nv.constant4             --------------------------
	.section	.nv.constant4,"a",@progbits
	.align	8
	.align		8
.nv.constant4:
        /*0000*/ 	.dword	vprintf
	.align		8
        /*0008*/ 	.dword	$str


//--------------------- .text._Z5HelloPc          --------------------------
	.section	.text._Z5HelloPc,"ax",@progbits
	.align	128
        .global         _Z5HelloPc
        .type           _Z5HelloPc,@function
        .size           _Z5HelloPc,(.L_x_2 - _Z5HelloPc)
        .other          _Z5HelloPc,@"STO_CUDA_ENTRY STV_DEFAULT"
_Z5HelloPc:
.text._Z5HelloPc:
[----:B------:R-:W0:Y:S01]  /*0000*/  LDC R1, c[0x0][0x37c] ;  /* 0x0000df00ff017b82 */ /* 0x000e220000000800 */
[----:B------:R-:W1:Y:S07]  /*0010*/  S2R R8, SR_CTAID.X ;  /* 0x0000000000087919 */ /* 0x000e6e0000002500 */
[----:B------:R-:W2:Y:S01]  /*0020*/  LDC.64 R14, c[0x0][0x380] ;  /* 0x0000e000ff0e7b82 */ /* 0x000ea20000000a00 */
[----:B0-----:R-:W-:Y:S01]  /*0030*/  VIADD R1, R1, 0xffffffe0 ;  /* 0xffffffe001017836 */ /* 0x001fe20000000000 */
[----:B------:R-:W-:Y:S01]  /*0040*/  MOV R0, 0x0 ;  /* 0x0000000000007802 */ /* 0x000fe20000000f00 */
[----:B------:R-:W1:Y:S01]  /*0050*/  S2R R9, SR_CTAID.Y ;  /* 0x0000000000097919 */ /* 0x000e620000002600 */
[----:B------:R-:W0:Y:S01]  /*0060*/  LDCU UR4, c[0x0][0x2f8] ;  /* 0x00005f00ff0477ac */ /* 0x000e220008000800 */
[----:B------:R-:W1:Y:S03]  /*0070*/  S2R R10, SR_CTAID.Z ;  /* 0x00000000000a7919 */ /* 0x000e660000002700 */
[----:B------:R3:W4:Y:S01]  /*0080*/  LDC.64 R2, c[0x4][R0] ;  /* 0x0100000000027b82 */ /* 0x0007220000000a00 */
[----:B------:R-:W5:Y:S01]  /*0090*/  LDCU.64 UR6, c[0x4][0x8] ;  /* 0x01000100ff0677ac */ /* 0x000f620008000a00 */
[----:B------:R-:W1:Y:S01]  /*00a0*/  S2R R11, SR_TID.X ;  /* 0x00000000000b7919 */ /* 0x000e620000002100 */
[----:B------:R-:W3:Y:S01]  /*00b0*/  LDCU UR5, c[0x0][0x2fc] ;  /* 0x00005f80ff0577ac */ /* 0x000ee20008000800 */
[----:B------:R-:W1:Y:S01]  /*00c0*/  S2R R12, SR_TID.Y ;  /* 0x00000000000c7919 */ /* 0x000e620000002200 */
[----:B------:R-:W1:Y:S01]  /*00d0*/  S2R R13, SR_TID.Z ;  /* 0x00000000000d7919 */ /* 0x000e620000002300 */
[----:B0-----:R-:W-:Y:S01]  /*00e0*/  IADD3 R6, P0, PT, R1, UR4, RZ ;  /* 0x0000000401067c10 */ /* 0x001fe2000ff1e0ff */
[----:B--2---:R0:W-:Y:S01]  /*00f0*/  STL.64 [R1+0x18], R14 ;  /* 0x0000180e01007387 */ /* 0x0041e20000100a00 */
[----:B-----5:R-:W-:Y:S01]  /*0100*/  IMAD.U32 R4, RZ, RZ, UR6 ;  /* 0x00000006ff047e24 */ /* 0x020fe2000f8e00ff */
[----:B------:R-:W-:-:S02]  /*0110*/  MOV R5, UR7 ;  /* 0x0000000700057c02 */ /* 0x000fc40008000f00 */
[----:B---3--:R-:W-:Y:S01]  /*0120*/  IMAD.X R7, RZ, RZ, UR5, P0 ;  /* 0x00000005ff077e24 */ /* 0x008fe200080e06ff */
[----:B-1----:R0:W-:Y:S04]  /*0130*/  STL.128 [R1], R8 ;  /* 0x0000000801007387 */ /* 0x0021e80000100c00 */
[----:B------:R0:W-:Y:S03]  /*0140*/  STL.64 [R1+0x10], R12 ;  /* 0x0000100c01007387 */ /* 0x0001e60000100a00 */
[----:B------:R-:W-:-:S07]  /*0150*/  LEPC R20, `(.L_x_0) ;  /* 0x000000001014794e */ /* 0x000fce0000000000 */
[----:B0---4-:R-:W-:Y:S05]  /*0160*/  CALL.ABS.NOINC R2 ;  /* 0x0000000002007343 */ /* 0x011fea0003c00000 */
.L_x_0:
[----:B------:R-:W-:Y:S05]  /*0170*/  EXIT ;  /* 0x000000000000794d */ /* 0x000fea0003800000 */
.L_x_1:
[----:B------:R-:W-:-:S00]  /*0180*/  BRA `(.L_x_1) ;  /* 0xfffffffc00fc7947 */ /* 0x000fc0000383ffff */
[----:B------:R-:W-:-:S00]  /*0190*/  NOP ;  /* 0x0000000000007918 */ /* 0x000fc00000000000 */
        /* <DEDUP_REMOVED lines=14> */
.L_x_2:


//--------------------- .nv.global.init           --------------------------
	.section	.nv.global.init,"aw",@progbits
.nv.global.init:
	.type		$str,@object
	.size		$str,(.L_0 - $str)
$str:
        /*0000*/ 	.byte	0x5b, 0x42, 0x6c, 0x6f, 0x63, 0x6b, 0x20, 0x28, 0x25, 0x64, 0x2c, 0x20, 0x25, 0x64, 0x2c, 0x20
        /*0010*/ 	.byte	0x25, 0x64, 0x29, 0x2c, 0x20, 0x54, 0x68, 0x72, 0x65, 0x61, 0x64, 0x20, 0x28, 0x25, 0x64, 0x2c
        /*0020*/ 	.byte	0x20, 0x25, 0x64, 0x2c, 0x20, 0x25, 0x64, 0x29, 0x5d, 0x20, 0x25, 0x73, 0x0a, 0x00
.L_0:


//--------------------- .nv.shared.reserved.0     --------------------------
	.section	.nv.shared.reserved.0,"aw",@nobits
	.weak		__nv_reservedSMEM_offset_0_alias
	.size		__nv_reservedSMEM_offset_0_alias, 0, 64
	.other		__nv_reservedSMEM_offset_0_alias,@"STO_CUDA_RESERVED_SHARED STV_DEFAULT"
__nv_reservedSMEM_offset_0_alias:
	.zero		0
	.zero		64


//--------------------- .nv.constant0._Z5HelloPc  --------------------------
	.section	.nv.constant0._Z5HelloPc,"a",@progbits
	.sectionflags	@""
	.align	4
.nv.constant0._Z5HelloPc:
	.zero		904


//--------------------- SYMBOLS --------------------------

	.type		.nv.reservedSmem.offset0,@object
	.size		.nv.reservedSmem.offset0,0x4
	.type		vprintf,@function
